//
// Generated by NVIDIA NVVM Compiler
//
// Compiler Build ID: CL-36424714
// Cuda compilation tools, release 13.0, V13.0.88
// Based on NVVM 20.0.0
//

.version 9.0
.target sm_100
.address_size 64

	// .globl	template_op_kernel0

.visible .entry template_op_kernel0(
	.param .u64 .ptr .align 1 template_op_kernel0_param_0,
	.param .u64 .ptr .align 1 template_op_kernel0_param_1
)
.maxntid 1024
{
	.reg .b32 	%r<25>;
	.reg .b32 	%f<3>;
	.reg .b64 	%rd<11>;

	ld.param.u64 	%rd1, [template_op_kernel0_param_0];
	ld.param.u64 	%rd2, [template_op_kernel0_param_1];
	cvta.to.global.u64 	%rd3, %rd2;
	cvta.to.global.u64 	%rd4, %rd1;
	mov.u32 	%r1, %ctaid.x;
	shl.b32 	%r2, %r1, 15;
	mov.u32 	%r3, %ctaid.y;
	shl.b32 	%r4, %r3, 10;
	mov.u32 	%r5, %tid.y;
	or.b32  	%r6, %r4, %r5;
	add.s32 	%r7, %r6, %r2;
	mul.wide.u32 	%rd5, %r7, 4;
	add.s64 	%rd6, %rd4, %rd5;
	ld.global.nc.f32 	%f1, [%rd6];
	and.b32  	%r8, %r2, 2147221504;
	shl.b32 	%r9, %r3, 14;
	shl.b32 	%r10, %r5, 4;
	and.b32  	%r11, %r10, 16256;
	shl.b32 	%r12, %r1, 4;
	and.b32  	%r13, %r12, 112;
	and.b32  	%r14, %r5, 7;
	or.b32  	%r15, %r14, %r9;
	add.s32 	%r16, %r15, %r8;
	or.b32  	%r17, %r16, %r11;
	or.b32  	%r18, %r17, %r13;
	mul.wide.u32 	%rd7, %r18, 4;
	add.s64 	%rd8, %rd3, %rd7;
	st.global.f32 	[%rd8], %f1;
	ld.global.nc.f32 	%f2, [%rd6+65536];
	and.b32  	%r19, %r2, -262144;
	or.b32  	%r20, %r12, 8;
	and.b32  	%r21, %r20, 120;
	or.b32  	%r22, %r15, %r11;
	add.s32 	%r23, %r22, %r19;
	or.b32  	%r24, %r23, %r21;
	mul.wide.s32 	%rd9, %r24, 4;
	add.s64 	%rd10, %rd3, %rd9;
	st.global.f32 	[%rd10], %f2;
	ret;

}


// ===== COMPILED SASS (sm_100) =====

	.target	sm_100

	.elftype	@"ET_EXEC"


//--------------------- .note.nv.tkinfo           --------------------------
	.section	.note.nv.tkinfo,"",@"SHT_NOTE"
	.sectionflags	@"SHF_NOTE_NV_TKINFO"
	.tkinfo
        /*0018*/ 	.word	0x00000002
        /*0030*/ 	.string	""
        /*0030*/ 	.string	"ptxas"
        /*0030*/ 	.string	"Cuda compilation tools, release 13.0, V13.0.88"
        /*0030*/ 	.string	"Build cuda_13.0.r13.0/compiler.36424714_0"
        /*0030*/ 	.string	"-arch sm_100 -m 64 "



//--------------------- .note.nv.cuinfo           --------------------------
	.section	.note.nv.cuinfo,"",@"SHT_NOTE"
	.sectionflags	@"SHF_NOTE_NV_CUINFO"
        /*0018*/ 	.short	0x0002
        /*001a*/ 	.short	0x0064
        /*001c*/ 	.short	0x0082
	.zero		2


//--------------------- .nv.info                  --------------------------
	.section	.nv.info,"",@"SHT_CUDA_INFO"
	.align	4


	//----- nvinfo : EIATTR_REGCOUNT
	.align		4
        /*0000*/ 	.byte	0x04, 0x2f
        /*0002*/ 	.short	(.L_1 - .L_0)
	.align		4
.L_0:
        /*0004*/ 	.word	index@(template_op_kernel0)
        /*0008*/ 	.word	0x00000012


	//----- nvinfo : EIATTR_FRAME_SIZE
	.align		4
.L_1:
        /*000c*/ 	.byte	0x04, 0x11
        /*000e*/ 	.short	(.L_3 - .L_2)
	.align		4
.L_2:
        /*0010*/ 	.word	index@(template_op_kernel0)
        /*0014*/ 	.word	0x00000000


	//----- nvinfo : EIATTR_MIN_STACK_SIZE
	.align		4
.L_3:
        /*0018*/ 	.byte	0x04, 0x12
        /*001a*/ 	.short	(.L_5 - .L_4)
	.align		4
.L_4:
        /*001c*/ 	.word	index@(template_op_kernel0)
        /*0020*/ 	.word	0x00000000
.L_5:


//--------------------- .nv.compat                --------------------------
	.section	.nv.compat,"",@"SHT_CUDA_COMPAT_INFO"
	.align	4
        /*0000*/ 	.byte	0x02, 0x09, 0x00, 0x00, 0x02, 0x02, 0x01, 0x00, 0x02, 0x05, 0x05, 0x00, 0x03, 0x07, 0x01, 0x01
        /*0010*/ 	.byte	0x02, 0x03, 0x00, 0x00, 0x02, 0x06, 0x01, 0x00, 0x04, 0x0b, 0x08, 0x00, 0x09, 0x00, 0x00, 0x00
        /*0020*/ 	.byte	0x00, 0x00, 0x00, 0x00


//--------------------- .nv.info.template_op_kernel0 --------------------------
	.section	.nv.info.template_op_kernel0,"",@"SHT_CUDA_INFO"
	.sectionflags	@""
	.align	4


	//----- nvinfo : EIATTR_CUDA_API_VERSION
	.align		4
        /*0000*/ 	.byte	0x04, 0x37
        /*0002*/ 	.short	(.L_7 - .L_6)
.L_6:
        /*0004*/ 	.word	0x00000082


	//----- nvinfo : EIATTR_KPARAM_INFO
	.align		4
.L_7:
        /*0008*/ 	.byte	0x04, 0x17
        /*000a*/ 	.short	(.L_9 - .L_8)
.L_8:
        /*000c*/ 	.word	0x00000000
        /*0010*/ 	.short	0x0001
        /*0012*/ 	.short	0x0008
        /*0014*/ 	.byte	0x00, 0xf5, 0x21, 0x00


	//----- nvinfo : EIATTR_KPARAM_INFO
	.align		4
.L_9:
        /*0018*/ 	.byte	0x04, 0x17
        /*001a*/ 	.short	(.L_11 - .L_10)
.L_10:
        /*001c*/ 	.word	0x00000000
        /*0020*/ 	.short	0x0000
        /*0022*/ 	.short	0x0000
        /*0024*/ 	.byte	0x00, 0xf5, 0x21, 0x00


	//----- nvinfo : EIATTR_SPARSE_MMA_MASK
	.align		4
.L_11:
        /*0028*/ 	.byte	0x03, 0x50
        /*002a*/ 	.short	0x0000


	//----- nvinfo : EIATTR_MAXREG_COUNT
	.align		4
        /*002c*/ 	.byte	0x03, 0x1b
        /*002e*/ 	.short	0x0040


	//----- nvinfo : EIATTR_MERCURY_ISA_VERSION
	.align		4
        /*0030*/ 	.byte	0x03, 0x5f
        /*0032*/ 	.short	0x0101


	//----- nvinfo : EIATTR_VRC_CTA_INIT_COUNT
	.align		4
        /*0034*/ 	.byte	0x02, 0x4a
	.zero		1
	.zero		1


	//----- nvinfo : EIATTR_EXIT_INSTR_OFFSETS
	.align		4
        /*0038*/ 	.byte	0x04, 0x1c
        /*003a*/ 	.short	(.L_13 - .L_12)


	//   ....[0]....
.L_12:
        /*003c*/ 	.word	0x00000200


	//----- nvinfo : EIATTR_MAX_THREADS
	.align		4
.L_13:
        /*0040*/ 	.byte	0x04, 0x05
        /*0042*/ 	.short	(.L_15 - .L_14)
.L_14:
        /*0044*/ 	.word	0x00000400
        /*0048*/ 	.word	0x00000001
        /*004c*/ 	.word	0x00000001


	//----- nvinfo : EIATTR_CBANK_PARAM_SIZE
	.align		4
.L_15:
        /*0050*/ 	.byte	0x03, 0x19
        /*0052*/ 	.short	0x0010


	//----- nvinfo : EIATTR_PARAM_CBANK
	.align		4
        /*0054*/ 	.byte	0x04, 0x0a
        /*0056*/ 	.short	(.L_17 - .L_16)
	.align		4
.L_16:
        /*0058*/ 	.word	index@(.nv.constant0.template_op_kernel0)
        /*005c*/ 	.short	0x0380
        /*005e*/ 	.short	0x0010


	//----- nvinfo : EIATTR_SW_WAR
	.align		4
.L_17:
        /*0060*/ 	.byte	0x04, 0x36
        /*0062*/ 	.short	(.L_19 - .L_18)
.L_18:
        /*0064*/ 	.word	0x00000008
.L_19:


//--------------------- .nv.callgraph             --------------------------
	.section	.nv.callgraph,"",@"SHT_CUDA_CALLGRAPH"
	.align	4
	.sectionentsize	8
	.align		4
        /*0000*/ 	.word	0x00000000
	.align		4
        /*0004*/ 	.word	0xffffffff
	.align		4
        /*0008*/ 	.word	0x00000000
	.align		4
        /*000c*/ 	.word	0xfffffffe
	.align		4
        /*0010*/ 	.word	0x00000000
	.align		4
        /*0014*/ 	.word	0xfffffffd
	.align		4
        /*0018*/ 	.word	0x00000000
	.align		4
        /*001c*/ 	.word	0xfffffffc


//--------------------- .text.template_op_kernel0 --------------------------
	.section	.text.template_op_kernel0,"ax",@progbits
	.align	128
        .global         template_op_kernel0
        .type           template_op_kernel0,@function
        .size           template_op_kernel0,(.L_x_1 - template_op_kernel0)
        .other          template_op_kernel0,@"STO_CUDA_ENTRY STV_DEFAULT"
template_op_kernel0:
.text.template_op_kernel0:
[----:B------:R-:W-:Y:S01]  /*0000*/  LDC R1, c[0x0][0x37c] ;  /* 0x0000df00ff017b82 */ /* 0x000fe20000000800 */
[----:B------:R-:W0:Y:S07]  /*0010*/  S2R R11, SR_CTAID.Y ;  /* 0x00000000000b7919 */ /* 0x000e2e0000002600 */
[----:B------:R-:W1:Y:S01]  /*0020*/  LDC.64 R4, c[0x0][0x380] ;  /* 0x0000e000ff047b82 */ /* 0x000e620000000a00 */
[----:B------:R-:W2:Y:S01]  /*0030*/  LDCU.64 UR4, c[0x0][0x358] ;  /* 0x00006b00ff0477ac */ /* 0x000ea20008000a00 */
[----:B------:R-:W3:Y:S01]  /*0040*/  S2R R15, SR_TID.Y ;  /* 0x00000000000f7919 */ /* 0x000ee20000002200 */
[----:B------:R-:W4:Y:S01]  /*0050*/  S2R R9, SR_CTAID.X ;  /* 0x0000000000097919 */ /* 0x000f220000002500 */
[----:B0-----:R-:W-:-:S05]  /*0060*/  IMAD.SHL.U32 R2, R11, 0x400, RZ ;  /* 0x000004000b027824 */ /* 0x001fca00078e00ff */
[----:B---3--:R-:W-:Y:S01]  /*0070*/  LOP3.LUT R3, R2, R15, RZ, 0xfc, !PT ;  /* 0x0000000f02037212 */ /* 0x008fe200078efcff */
[----:B----4-:R-:W-:-:S04]  /*0080*/  IMAD.SHL.U32 R0, R9, 0x8000, RZ ;  /* 0x0000800009007824 */ /* 0x010fc800078e00ff */
[----:B------:R-:W-:-:S04]  /*0090*/  IMAD.IADD R3, R0, 0x1, R3 ;  /* 0x0000000100037824 */ /* 0x000fc800078e0203 */
[----:B-1----:R-:W-:Y:S02]  /*00a0*/  IMAD.WIDE.U32 R4, R3, 0x4, R4 ;  /* 0x0000000403047825 */ /* 0x002fe400078e0004 */
[----:B------:R-:W0:Y:S03]  /*00b0*/  LDC.64 R2, c[0x0][0x388] ;  /* 0x0000e200ff027b82 */ /* 0x000e260000000a00 */
[----:B--2---:R-:W2:Y:S04]  /*00c0*/  LDG.E.CONSTANT R7, desc[UR4][R4.64] ;  /* 0x0000000404077981 */ /* 0x004ea8000c1e9900 */
[----:B------:R1:W3:Y:S01]  /*00d0*/  LDG.E.CONSTANT R13, desc[UR4][R4.64+0x10000] ;  /* 0x01000004040d7981 */ /* 0x0002e2000c1e9900 */
[C---:B------:R-:W-:Y:S01]  /*00e0*/  LOP3.LUT R8, R15.reuse, 0x7, RZ, 0xc0, !PT ;  /* 0x000000070f087812 */ /* 0x040fe200078ec0ff */
[----:B------:R-:W-:-:S03]  /*00f0*/  IMAD.SHL.U32 R6, R15, 0x10, RZ ;  /* 0x000000100f067824 */ /* 0x000fc600078e00ff */
[----:B------:R-:W-:Y:S01]  /*0100*/  LEA R10, R11, R8, 0xe ;  /* 0x000000080b0a7211 */ /* 0x000fe200078e70ff */
[----:B------:R-:W-:Y:S01]  /*0110*/  IMAD.SHL.U32 R8, R9, 0x10, RZ ;  /* 0x0000001009087824 */ /* 0x000fe200078e00ff */
[----:B------:R-:W-:Y:S02]  /*0120*/  LOP3.LUT R9, R6, 0x3f80, RZ, 0xc0, !PT ;  /* 0x00003f8006097812 */ /* 0x000fe400078ec0ff */
[----:B------:R-:W-:Y:S01]  /*0130*/  LOP3.LUT R6, R0, 0x7ffc0000, RZ, 0xc0, !PT ;  /* 0x7ffc000000067812 */ /* 0x000fe200078ec0ff */
[C---:B------:R-:W-:Y:S01]  /*0140*/  VIADD R12, R8.reuse, 0x8 ;  /* 0x00000008080c7836 */ /* 0x040fe20000000000 */
[----:B------:R-:W-:Y:S02]  /*0150*/  LOP3.LUT R8, R8, 0x70, RZ, 0xc0, !PT ;  /* 0x0000007008087812 */ /* 0x000fe400078ec0ff */
[----:B------:R-:W-:Y:S02]  /*0160*/  IADD3 R11, PT, PT, R9, R10, R6 ;  /* 0x0000000a090b7210 */ /* 0x000fe40007ffe006 */
[----:B------:R-:W-:-:S02]  /*0170*/  LOP3.LUT R10, R10, R9, RZ, 0xfc, !PT ;  /* 0x000000090a0a7212 */ /* 0x000fc400078efcff */
[----:B------:R-:W-:Y:S02]  /*0180*/  LOP3.LUT R0, R0, 0xfffc0000, RZ, 0xc0, !PT ;  /* 0xfffc000000007812 */ /* 0x000fe400078ec0ff */
[----:B------:R-:W-:Y:S02]  /*0190*/  LOP3.LUT R9, R12, 0x78, RZ, 0xc0, !PT ;  /* 0x000000780c097812 */ /* 0x000fe400078ec0ff */
[----:B-1----:R-:W-:Y:S02]  /*01a0*/  IADD3 R5, PT, PT, R8, R11, RZ ;  /* 0x0000000b08057210 */ /* 0x002fe40007ffe0ff */
[----:B------:R-:W-:-:S03]  /*01b0*/  IADD3 R9, PT, PT, R9, R10, R0 ;  /* 0x0000000a09097210 */ /* 0x000fc60007ffe000 */
[----:B0-----:R-:W-:-:S04]  /*01c0*/  IMAD.WIDE.U32 R4, R5, 0x4, R2 ;  /* 0x0000000405047825 */ /* 0x001fc800078e0002 */
[----:B------:R-:W-:Y:S01]  /*01d0*/  IMAD.WIDE R2, R9, 0x4, R2 ;  /* 0x0000000409027825 */ /* 0x000fe200078e0202 */
[----:B--2---:R-:W-:Y:S04]  /*01e0*/  STG.E desc[UR4][R4.64], R7 ;  /* 0x0000000704007986 */ /* 0x004fe8000c101904 */
[----:B---3--:R-:W-:Y:S01]  /*01f0*/  STG.E desc[UR4][R2.64], R13 ;  /* 0x0000000d02007986 */ /* 0x008fe2000c101904 */
[----:B------:R-:W-:Y:S05]  /*0200*/  EXIT ;  /* 0x000000000000794d */ /* 0x000fea0003800000 */
.L_x_0:
[----:B------:R-:W-:-:S00]  /*0210*/  BRA `(.L_x_0) ;  /* 0xfffffffc00fc7947 */ /* 0x000fc0000383ffff */
[----:B------:R-:W-:-:S00]  /*0220*/  NOP ;  /* 0x0000000000007918 */ /* 0x000fc00000000000 */
        /* <DEDUP_REMOVED lines=13> */
.L_x_1:


//--------------------- .nv.shared.reserved.0     --------------------------
	.section	.nv.shared.reserved.0,"aw",@nobits
	.weak		__nv_reservedSMEM_offset_0_alias
	.size		__nv_reservedSMEM_offset_0_alias, 0, 64
	.other		__nv_reservedSMEM_offset_0_alias,@"STO_CUDA_RESERVED_SHARED STV_DEFAULT"
__nv_reservedSMEM_offset_0_alias:
	.zero		0
	.zero		64


//--------------------- .nv.constant0.template_op_kernel0 --------------------------
	.section	.nv.constant0.template_op_kernel0,"a",@progbits
	.sectionflags	@""
	.align	4
.nv.constant0.template_op_kernel0:
	.zero		912


//--------------------- SYMBOLS --------------------------

	.type		.nv.reservedSmem.offset0,@object
	.size		.nv.reservedSmem.offset0,0x4
